	.headerflags	@"EF_CUDA_TEXMODE_UNIFIED EF_CUDA_64BIT_ADDRESS EF_CUDA_ACCELERATORS EF_CUDA_SM90 EF_CUDA_VIRTUAL_SM(EF_CUDA_SM90)"
	.elftype	@"ET_EXEC"


//--------------------- .nv.info                  --------------------------
	.section	.nv.info,"",@"SHT_CUDA_INFO"
	.align	4


	//----- nvinfo : EIATTR_REGCOUNT
	.align		4
        /*0000*/ 	.byte	0x04, 0x2f
        /*0002*/ 	.short	(.L_1 - .L_0)
	.align		4
.L_0:
        /*0004*/ 	.word	index@(triton_poi_fused_cat_10)
        /*0008*/ 	.word	0x0000001f


	//----- nvinfo : EIATTR_MIN_STACK_SIZE
	.align		4
.L_1:
        /*000c*/ 	.byte	0x04, 0x12
        /*000e*/ 	.short	(.L_3 - .L_2)
	.align		4
.L_2:
        /*0010*/ 	.word	index@(triton_poi_fused_cat_10)
        /*0014*/ 	.word	0x00000000


	//----- nvinfo : EIATTR_FRAME_SIZE
	.align		4
.L_3:
        /*0018*/ 	.byte	0x04, 0x11
        /*001a*/ 	.short	(.L_5 - .L_4)
	.align		4
.L_4:
        /*001c*/ 	.word	index@(triton_poi_fused_cat_10)
        /*0020*/ 	.word	0x00000000


	//----- nvinfo : EIATTR_MIN_STACK_SIZE
	.align		4
.L_5:
        /*0024*/ 	.byte	0x04, 0x12
        /*0026*/ 	.short	(.L_7 - .L_6)
	.align		4
.L_6:
        /*0028*/ 	.word	index@(triton_poi_fused_cat_10)
        /*002c*/ 	.word	0x00000000
.L_7:


//--------------------- .nv.info.triton_poi_fused_cat_10 --------------------------
	.section	.nv.info.triton_poi_fused_cat_10,"",@"SHT_CUDA_INFO"
	.sectionflags	@""
	.align	4


	//----- nvinfo : EIATTR_CUDA_API_VERSION
	.align		4
        /*0000*/ 	.byte	0x04, 0x37
        /*0002*/ 	.short	(.L_9 - .L_8)
.L_8:
        /*0004*/ 	.word	0x0000007c


	//----- nvinfo : EIATTR_KPARAM_INFO
	.align		4
.L_9:
        /*0008*/ 	.byte	0x04, 0x17
        /*000a*/ 	.short	(.L_11 - .L_10)
.L_10:
        /*000c*/ 	.word	0x00000000
        /*0010*/ 	.short	0x0004
        /*0012*/ 	.short	0x0020
        /*0014*/ 	.byte	0x00, 0xf0, 0x11, 0x00


	//----- nvinfo : EIATTR_KPARAM_INFO
	.align		4
.L_11:
        /*0018*/ 	.byte	0x04, 0x17
        /*001a*/ 	.short	(.L_13 - .L_12)
.L_12:
        /*001c*/ 	.word	0x00000000
        /*0020*/ 	.short	0x0003
        /*0022*/ 	.short	0x0018
        /*0024*/ 	.byte	0x00, 0xf4, 0x21, 0x00


	//----- nvinfo : EIATTR_KPARAM_INFO
	.align		4
.L_13:
        /*0028*/ 	.byte	0x04, 0x17
        /*002a*/ 	.short	(.L_15 - .L_14)
.L_14:
        /*002c*/ 	.word	0x00000000
        /*0030*/ 	.short	0x0002
        /*0032*/ 	.short	0x0010
        /*0034*/ 	.byte	0x00, 0xf4, 0x21, 0x00


	//----- nvinfo : EIATTR_KPARAM_INFO
	.align		4
.L_15:
        /*0038*/ 	.byte	0x04, 0x17
        /*003a*/ 	.short	(.L_17 - .L_16)
.L_16:
        /*003c*/ 	.word	0x00000000
        /*0040*/ 	.short	0x0001
        /*0042*/ 	.short	0x0008
        /*0044*/ 	.byte	0x00, 0xf4, 0x21, 0x00


	//----- nvinfo : EIATTR_KPARAM_INFO
	.align		4
.L_17:
        /*0048*/ 	.byte	0x04, 0x17
        /*004a*/ 	.short	(.L_19 - .L_18)
.L_18:
        /*004c*/ 	.word	0x00000000
        /*0050*/ 	.short	0x0000
        /*0052*/ 	.short	0x0000
        /*0054*/ 	.byte	0x00, 0xf4, 0x21, 0x00


	//----- nvinfo : EIATTR_SPARSE_MMA_MASK
	.align		4
.L_19:
        /*0058*/ 	.byte	0x03, 0x50
        /*005a*/ 	.short	0x0000


	//----- nvinfo : EIATTR_MAXREG_COUNT
	.align		4
        /*005c*/ 	.byte	0x03, 0x1b
        /*005e*/ 	.short	0x00ff


	//----- nvinfo : EIATTR_EXIT_INSTR_OFFSETS
	.align		4
        /*0060*/ 	.byte	0x04, 0x1c
        /*0062*/ 	.short	(.L_21 - .L_20)


	//   ....[0]....
.L_20:
        /*0064*/ 	.word	0x00000940


	//   ....[1]....
        /*0068*/ 	.word	0x00000960


	//----- nvinfo : EIATTR_REQNTID
	.align		4
.L_21:
        /*006c*/ 	.byte	0x04, 0x10
        /*006e*/ 	.short	(.L_23 - .L_22)
.L_22:
        /*0070*/ 	.word	0x00000080
        /*0074*/ 	.word	0x00000001
        /*0078*/ 	.word	0x00000001


	//----- nvinfo : EIATTR_CBANK_PARAM_SIZE
	.align		4
.L_23:
        /*007c*/ 	.byte	0x03, 0x19
        /*007e*/ 	.short	0x0024


	//----- nvinfo : EIATTR_PARAM_CBANK
	.align		4
        /*0080*/ 	.byte	0x04, 0x0a
        /*0082*/ 	.short	(.L_25 - .L_24)
	.align		4
.L_24:
        /*0084*/ 	.word	index@(.nv.constant0.triton_poi_fused_cat_10)
        /*0088*/ 	.short	0x0210
        /*008a*/ 	.short	0x0024


	//----- nvinfo : EIATTR_SW_WAR
	.align		4
.L_25:
        /*008c*/ 	.byte	0x04, 0x36
        /*008e*/ 	.short	(.L_27 - .L_26)
.L_26:
        /*0090*/ 	.word	0x00000008
.L_27:


//--------------------- .nv.callgraph             --------------------------
	.section	.nv.callgraph,"",@"SHT_CUDA_CALLGRAPH"
	.align	4
	.sectionentsize	8
	.align		4
        /*0000*/ 	.word	0x00000000
	.align		4
        /*0004*/ 	.word	0xffffffff
	.align		4
        /*0008*/ 	.word	0x00000000
	.align		4
        /*000c*/ 	.word	0xfffffffe
	.align		4
        /*0010*/ 	.word	0x00000000
	.align		4
        /*0014*/ 	.word	0xfffffffd
	.align		4
        /*0018*/ 	.word	0x00000000
	.align		4
        /*001c*/ 	.word	0xfffffffc


//--------------------- .text.triton_poi_fused_cat_10 --------------------------
	.section	.text.triton_poi_fused_cat_10,"ax",@progbits
	.align	128
        .global         triton_poi_fused_cat_10
        .type           triton_poi_fused_cat_10,@function
        .size           triton_poi_fused_cat_10,(.L_x_1 - triton_poi_fused_cat_10)
        .other          triton_poi_fused_cat_10,@"STO_CUDA_ENTRY STV_DEFAULT"
triton_poi_fused_cat_10:
.text.triton_poi_fused_cat_10:
[----:B------:R-:W0:Y:S02]  /*0000*/  LDC R1, c[0x0][0x28] ;  /* 0x00000a00ff017b82 */ /* 0x000e240000000800 */
[----:B------:R-:W1:Y:S01]  /*0010*/  S2R R0, SR_TID.X ;  /* 0x0000000000007919 */ /* 0x000e620000002100 */
[----:B------:R-:W2:Y:S01]  /*0020*/  LDC.64 R18, c[0x0][0x210] ;  /* 0x00008400ff127b82 */ /* 0x000ea20000000a00 */
[----:B------:R-:W-:Y:S01]  /*0030*/  ULDC.64 UR6, c[0x0][0x218] ;  /* 0x0000860000067ab9 */ /* 0x000fe20000000a00 */
[----:B------:R-:W-:Y:S01]  /*0040*/  CS2R R12, SRZ ;  /* 0x00000000000c7805 */ /* 0x000fe2000001ff00 */
[----:B------:R-:W3:Y:S01]  /*0050*/  S2R R3, SR_CTAID.X ;  /* 0x0000000000037919 */ /* 0x000ee20000002500 */
[----:B------:R-:W-:Y:S01]  /*0060*/  CS2R R14, SRZ ;  /* 0x00000000000e7805 */ /* 0x000fe2000001ff00 */
[----:B------:R-:W-:Y:S01]  /*0070*/  ULDC.64 UR4, c[0x0][0x208] ;  /* 0x0000820000047ab9 */ /* 0x000fe20000000a00 */
[----:B------:R-:W-:Y:S01]  /*0080*/  ULDC.64 UR8, c[0x0][0x220] ;  /* 0x0000880000087ab9 */ /* 0x000fe20000000a00 */
[----:B-1----:R-:W-:Y:S01]  /*0090*/  IMAD.SHL.U32 R0, R0, 0x4, RZ ;  /* 0x0000000400007824 */ /* 0x002fe200078e00ff */
[----:B---3--:R-:W-:-:S04]  /*00a0*/  SHF.R.S32.HI R17, RZ, 0x15, R3 ;  /* 0x00000015ff117819 */ /* 0x008fc80000011403 */
[----:B------:R-:W-:Y:S02]  /*00b0*/  LOP3.LUT R0, R0, 0x1fc, RZ, 0xc0, !PT ;  /* 0x000001fc00007812 */ /* 0x000fe400078ec0ff */
[----:B------:R-:W-:-:S03]  /*00c0*/  SGXT R17, R17, 0x1 ;  /* 0x000000011111781a */ /* 0x000fc60000000200 */
[----:B------:R-:W-:-:S04]  /*00d0*/  IMAD R0, R3, 0x400, R0 ;  /* 0x0000040003007824 */ /* 0x000fc800078e0200 */
[----:B------:R-:W-:Y:S01]  /*00e0*/  IMAD.HI R6, R0, 0x15390949, RZ ;  /* 0x1539094900067827 */ /* 0x000fe200078e02ff */
[----:B------:R-:W-:-:S03]  /*00f0*/  LEA.HI R3, R17, R0, RZ, 0x6 ;  /* 0x0000000011037211 */ /* 0x000fc600078f30ff */
[----:B------:R-:W-:Y:S01]  /*0100*/  IMAD.HI R8, R0, 0x15390949, RZ ;  /* 0x1539094900087827 */ /* 0x000fe200078e02ff */
[----:B------:R-:W-:Y:S02]  /*0110*/  SHF.R.S32.HI R2, RZ, 0x6, R3 ;  /* 0x00000006ff027819 */ /* 0x000fe40000011403 */
[----:B------:R-:W-:Y:S02]  /*0120*/  SHF.R.U32.HI R7, RZ, 0x1f, R6 ;  /* 0x0000001fff077819 */ /* 0x000fe40000011606 */
[----:B------:R-:W-:Y:S01]  /*0130*/  SHF.R.U32.HI R9, RZ, 0x1f, R8 ;  /* 0x0000001fff097819 */ /* 0x000fe20000011608 */
[----:B------:R-:W-:Y:S01]  /*0140*/  IMAD.HI R4, R2, 0x15390949, RZ ;  /* 0x1539094902047827 */ /* 0x000fe200078e02ff */
[----:B------:R-:W-:Y:S02]  /*0150*/  LEA.HI.SX32 R7, R6, R7, 0x15 ;  /* 0x0000000706077211 */ /* 0x000fe400078faaff */
[----:B------:R-:W-:Y:S02]  /*0160*/  LEA.HI.SX32 R11, R8, R9, 0x15 ;  /* 0x00000009080b7211 */ /* 0x000fe400078faaff */
[----:B------:R-:W-:Y:S01]  /*0170*/  SHF.R.U32.HI R5, RZ, 0x1f, R4 ;  /* 0x0000001fff057819 */ /* 0x000fe20000011604 */
[----:B------:R-:W-:-:S02]  /*0180*/  IMAD.SHL.U32 R9, R7, 0x2000, RZ ;  /* 0x0000200007097824 */ /* 0x000fc400078e00ff */
[----:B------:R-:W-:Y:S01]  /*0190*/  IMAD.SHL.U32 R11, R11, 0x80, RZ ;  /* 0x000000800b0b7824 */ /* 0x000fe200078e00ff */
[----:B------:R-:W-:Y:S01]  /*01a0*/  LEA.HI.SX32 R5, R4, R5, 0x1b ;  /* 0x0000000504057211 */ /* 0x000fe200078fdaff */
[----:B------:R-:W-:-:S04]  /*01b0*/  IMAD R4, R7, -0x6080, R0 ;  /* 0xffff9f8007047824 */ /* 0x000fc800078e0200 */
[----:B------:R-:W-:Y:S01]  /*01c0*/  IMAD R5, R5, -0x182, R2 ;  /* 0xfffffe7e05057824 */ /* 0x000fe200078e0202 */
[--C-:B------:R-:W-:Y:S01]  /*01d0*/  SHF.R.S32.HI R8, RZ, 0x1f, R4.reuse ;  /* 0x0000001fff087819 */ /* 0x100fe20000011404 */
[----:B------:R-:W-:Y:S01]  /*01e0*/  IMAD R23, R7, 0x4000, R4 ;  /* 0x0000400007177824 */ /* 0x000fe200078e0204 */
[----:B------:R-:W-:Y:S02]  /*01f0*/  IADD3 R10, P1, R4, R9, RZ ;  /* 0x00000009040a7210 */ /* 0x000fe40007f3e0ff */
[----:B------:R-:W-:Y:S02]  /*0200*/  LOP3.LUT R2, R5, 0xffffff80, RZ, 0xc0, !PT ;  /* 0xffffff8005027812 */ /* 0x000fe400078ec0ff */
[----:B------:R-:W-:Y:S02]  /*0210*/  LEA.HI.X.SX32 R9, R9, R8, 0x1, P1 ;  /* 0x0000000809097211 */ /* 0x000fe400008f0eff */
[----:B------:R-:W-:Y:S02]  /*0220*/  ISETP.NE.AND P0, PT, R2, 0x100, PT ;  /* 0x000001000200780c */ /* 0x000fe40003f05270 */
[----:B------:R-:W-:-:S02]  /*0230*/  LEA R6, P1, R10, UR6, 0x2 ;  /* 0x000000060a067c11 */ /* 0x000fc4000f8210ff */
[----:B------:R-:W-:Y:S02]  /*0240*/  ISETP.LT.AND P2, PT, R0, 0x18200, !P0 ;  /* 0x000182000000780c */ /* 0x000fe40004741270 */
[----:B------:R-:W-:Y:S02]  /*0250*/  LEA.HI.X R7, R10, UR7, R9, 0x2, P1 ;  /* 0x000000070a077c11 */ /* 0x000fe400088f1409 */
[----:B------:R-:W-:Y:S02]  /*0260*/  ISETP.GE.AND P1, PT, R5, 0x100, PT ;  /* 0x000001000500780c */ /* 0x000fe40003f26270 */
[----:B------:R-:W-:Y:S02]  /*0270*/  IADD3 R2, P3, R4, R11, RZ ;  /* 0x0000000b04027210 */ /* 0x000fe40007f7e0ff */
[----:B------:R-:W-:Y:S02]  /*0280*/  ISETP.LT.AND P5, PT, R0, 0x18200, !P1 ;  /* 0x000182000000780c */ /* 0x000fe40004fa1270 */
[----:B------:R-:W-:-:S02]  /*0290*/  LEA.HI.X.SX32 R21, R11, R8, 0x1, P3 ;  /* 0x000000080b157211 */ /* 0x000fc400018f0eff */
[----:B------:R-:W-:Y:S01]  /*02a0*/  ISETP.GE.AND P3, PT, R0, 0x18200, PT ;  /* 0x000182000000780c */ /* 0x000fe20003f66270 */
[----:B------:R1:W3:Y:S01]  /*02b0*/  @P2 LDG.E.128 R12, desc[UR4][R6.64+-0x10000] ;  /* 0xff000004060c2981 */ /* 0x0002e2000c1e1d00 */
[----:B------:R-:W-:Y:S02]  /*02c0*/  CS2R R8, SRZ ;  /* 0x0000000000087805 */ /* 0x000fe4000001ff00 */
[----:B------:R-:W-:Y:S01]  /*02d0*/  CS2R R10, SRZ ;  /* 0x00000000000a7805 */ /* 0x000fe2000001ff00 */
[----:B--2---:R-:W-:Y:S01]  /*02e0*/  IMAD.WIDE R22, R23, 0x4, R18 ;  /* 0x0000000417167825 */ /* 0x004fe200078e0212 */
[----:B------:R-:W-:Y:S02]  /*02f0*/  ISETP.GT.AND P6, PT, R5, 0x17f, !P3 ;  /* 0x0000017f0500780c */ /* 0x000fe40005fc4270 */
[----:B------:R-:W-:Y:S02]  /*0300*/  LEA R20, P4, R2, UR8, 0x2 ;  /* 0x0000000802147c11 */ /* 0x000fe4000f8810ff */
[----:B------:R2:W4:Y:S01]  /*0310*/  @P5 LDG.E.128 R8, desc[UR4][R22.64] ;  /* 0x0000000416085981 */ /* 0x000522000c1e1d00 */
[----:B------:R-:W-:-:S02]  /*0320*/  CS2R R4, SRZ ;  /* 0x0000000000047805 */ /* 0x000fc4000001ff00 */
[----:B-1----:R-:W-:Y:S02]  /*0330*/  CS2R R6, SRZ ;  /* 0x0000000000067805 */ /* 0x002fe4000001ff00 */
[----:B------:R-:W-:-:S05]  /*0340*/  LEA.HI.X R21, R2, UR9, R21, 0x2, P4 ;  /* 0x0000000902157c11 */ /* 0x000fca000a0f1415 */
[----:B------:R1:W5:Y:S01]  /*0350*/  @P6 LDG.E.128 R4, desc[UR4][R20.64+-0x18000] ;  /* 0xfe80000414046981 */ /* 0x000362000c1e1d00 */
[----:B------:R-:W-:-:S05]  /*0360*/  VIADD R2, R0, 0x200 ;  /* 0x0000020000027836 */ /* 0x000fca0000000000 */
[----:B------:R-:W-:-:S04]  /*0370*/  LEA.HI R17, R17, R2, RZ, 0x6 ;  /* 0x0000000211117211 */ /* 0x000fc800078f30ff */
[----:B------:R-:W-:-:S05]  /*0380*/  SHF.R.S32.HI R17, RZ, 0x6, R17 ;  /* 0x00000006ff117819 */ /* 0x000fca0000011411 */
[----:B------:R-:W-:-:S04]  /*0390*/  IMAD.HI R16, R17, 0x15390949, RZ ;  /* 0x1539094911107827 */ /* 0x000fc800078e02ff */
[----:B------:R-:W-:Y:S01]  /*03a0*/  IMAD.HI R24, R2, 0x15390949, RZ ;  /* 0x1539094902187827 */ /* 0x000fe200078e02ff */
[----:B--2---:R-:W-:-:S04]  /*03b0*/  SHF.R.U32.HI R23, RZ, 0x1f, R16 ;  /* 0x0000001fff177819 */ /* 0x004fc80000011610 */
[----:B------:R-:W-:Y:S02]  /*03c0*/  LEA.HI.SX32 R16, R16, R23, 0x1b ;  /* 0x0000001710107211 */ /* 0x000fe400078fdaff */
[----:B------:R-:W-:Y:S02]  /*03d0*/  SHF.R.U32.HI R25, RZ, 0x1f, R24 ;  /* 0x0000001fff197819 */ /* 0x000fe40000011618 */
[----:B------:R-:W-:Y:S01]  /*03e0*/  LOP3.LUT R23, R3, 0xffffffc0, RZ, 0xc0, !PT ;  /* 0xffffffc003177812 */ /* 0x000fe200078ec0ff */
[----:B------:R-:W-:Y:S01]  /*03f0*/  IMAD R16, R16, -0x182, R17 ;  /* 0xfffffe7e10107824 */ /* 0x000fe200078e0211 */
[----:B------:R-:W-:-:S03]  /*0400*/  LEA.HI.SX32 R3, R24, R25, 0x15 ;  /* 0x0000001918037211 */ /* 0x000fc600078faaff */
[----:B-1----:R-:W-:Y:S02]  /*0410*/  IMAD.IADD R21, R0, 0x1, -R23 ;  /* 0x0000000100157824 */ /* 0x002fe400078e0a17 */
[C---:B------:R-:W-:Y:S02]  /*0420*/  IMAD.SHL.U32 R20, R3.reuse, 0x2000, RZ ;  /* 0x0000200003147824 */ /* 0x040fe400078e00ff */
[----:B------:R-:W-:Y:S02]  /*0430*/  IMAD R21, R16, 0x40, R21 ;  /* 0x0000004010157824 */ /* 0x000fe400078e0215 */
[----:B------:R-:W-:-:S03]  /*0440*/  IMAD.SHL.U32 R22, R3, 0x80, RZ ;  /* 0x0000008003167824 */ /* 0x000fc600078e00ff */
[----:B------:R-:W-:Y:S02]  /*0450*/  SHF.R.S32.HI R23, RZ, 0x1f, R21 ;  /* 0x0000001fff177819 */ /* 0x000fe40000011415 */
[----:B---3--:R-:W-:-:S04]  /*0460*/  SEL R12, R12, RZ, P2 ;  /* 0x000000ff0c0c7207 */ /* 0x008fc80001000000 */
[----:B------:R-:W-:Y:S02]  /*0470*/  FSETP.GT.AND P4, PT, R12, RZ, PT ;  /* 0x000000ff0c00720b */ /* 0x000fe40003f84000 */
[----:B------:R-:W-:Y:S02]  /*0480*/  SEL R14, R14, RZ, P2 ;  /* 0x000000ff0e0e7207 */ /* 0x000fe40001000000 */
[----:B------:R-:W-:Y:S02]  /*0490*/  SEL R13, R13, RZ, P2 ;  /* 0x000000ff0d0d7207 */ /* 0x000fe40001000000 */
[----:B------:R-:W-:Y:S02]  /*04a0*/  SEL R17, R15, RZ, P2 ;  /* 0x000000ff0f117207 */ /* 0x000fe40001000000 */
[----:B------:R-:W-:Y:S02]  /*04b0*/  FSETP.GT.AND P2, PT, R14, RZ, PT ;  /* 0x000000ff0e00720b */ /* 0x000fe40003f44000 */
[----:B----4-:R-:W-:-:S02]  /*04c0*/  SEL R8, R8, RZ, P5 ;  /* 0x000000ff08087207 */ /* 0x010fc40002800000 */
[----:B------:R-:W-:Y:S02]  /*04d0*/  SEL R9, R9, RZ, P5 ;  /* 0x000000ff09097207 */ /* 0x000fe40002800000 */
[----:B------:R-:W-:Y:S02]  /*04e0*/  SEL R10, R10, RZ, P5 ;  /* 0x000000ff0a0a7207 */ /* 0x000fe40002800000 */
[----:B------:R-:W-:Y:S02]  /*04f0*/  SEL R11, R11, RZ, P5 ;  /* 0x000000ff0b0b7207 */ /* 0x000fe40002800000 */
[----:B------:R-:W-:Y:S01]  /*0500*/  FSETP.GT.AND P5, PT, R13, RZ, PT ;  /* 0x000000ff0d00720b */ /* 0x000fe20003fa4000 */
[----:B------:R-:W-:Y:S01]  /*0510*/  @!P4 FMUL R12, R12, 0.10000000149011611938 ;  /* 0x3dcccccd0c0cc820 */ /* 0x000fe20000400000 */
[----:B------:R-:W-:Y:S02]  /*0520*/  IADD3 R28, P4, R20, R21, RZ ;  /* 0x00000015141c7210 */ /* 0x000fe40007f9e0ff */
[----:B------:R-:W-:-:S02]  /*0530*/  LOP3.LUT R15, R16, 0xffffff80, RZ, 0xc0, !PT ;  /* 0xffffff80100f7812 */ /* 0x000fc400078ec0ff */
[----:B-----5:R-:W-:Y:S02]  /*0540*/  SEL R26, R5, RZ, P6 ;  /* 0x000000ff051a7207 */ /* 0x020fe40003000000 */
[----:B------:R-:W-:Y:S01]  /*0550*/  LEA.HI.X.SX32 R5, R20, R23, 0x1, P4 ;  /* 0x0000001714057211 */ /* 0x000fe200020f0eff */
[----:B------:R-:W-:Y:S01]  /*0560*/  @!P2 FMUL R14, R14, 0.10000000149011611938 ;  /* 0x3dcccccd0e0ea820 */ /* 0x000fe20000400000 */
[----:B------:R-:W-:Y:S02]  /*0570*/  SEL R25, R4, RZ, P6 ;  /* 0x000000ff04197207 */ /* 0x000fe40003000000 */
[----:B------:R-:W-:Y:S02]  /*0580*/  SEL R27, R6, RZ, P6 ;  /* 0x000000ff061b7207 */ /* 0x000fe40003000000 */
[----:B------:R-:W-:Y:S02]  /*0590*/  SEL R24, R7, RZ, P6 ;  /* 0x000000ff07187207 */ /* 0x000fe40003000000 */
[----:B------:R-:W-:-:S02]  /*05a0*/  ISETP.NE.AND P4, PT, R15, 0x100, PT ;  /* 0x000001000f00780c */ /* 0x000fc40003f85270 */
[----:B------:R-:W-:Y:S01]  /*05b0*/  IADD3 R21, P6, R21, R22, RZ ;  /* 0x0000001615157210 */ /* 0x000fe20007fde0ff */
[----:B------:R-:W-:Y:S01]  /*05c0*/  @!P5 FMUL R13, R13, 0.10000000149011611938 ;  /* 0x3dcccccd0d0dd820 */ /* 0x000fe20000400000 */
[----:B------:R-:W-:Y:S02]  /*05d0*/  FSETP.GT.AND P2, PT, R17, RZ, PT ;  /* 0x000000ff1100720b */ /* 0x000fe40003f44000 */
[----:B------:R-:W-:Y:S02]  /*05e0*/  ISETP.LT.AND P5, PT, R2, 0x18200, !P4 ;  /* 0x000182000200780c */ /* 0x000fe400067a1270 */
[----:B------:R-:W-:Y:S02]  /*05f0*/  LEA.HI.X.SX32 R15, R22, R23, 0x1, P6 ;  /* 0x00000017160f7211 */ /* 0x000fe400030f0eff */
[----:B------:R-:W-:Y:S02]  /*0600*/  LEA R22, P6, R28, UR6, 0x2 ;  /* 0x000000061c167c11 */ /* 0x000fe4000f8c10ff */
[----:B------:R-:W-:-:S02]  /*0610*/  CS2R R6, SRZ ;  /* 0x0000000000067805 */ /* 0x000fc4000001ff00 */
[----:B------:R-:W-:Y:S02]  /*0620*/  LEA.HI.X R23, R28, UR7, R5, 0x2, P6 ;  /* 0x000000071c177c11 */ /* 0x000fe4000b0f1405 */
[----:B------:R-:W-:Y:S02]  /*0630*/  CS2R R4, SRZ ;  /* 0x0000000000047805 */ /* 0x000fe4000001ff00 */
[----:B------:R-:W-:Y:S01]  /*0640*/  LEA R20, P6, R21, UR8, 0x2 ;  /* 0x0000000815147c11 */ /* 0x000fe2000f8c10ff */
[----:B------:R-:W-:Y:S01]  /*0650*/  @!P2 FMUL R17, R17, 0.10000000149011611938 ;  /* 0x3dcccccd1111a820 */ /* 0x000fe20000400000 */
[----:B------:R-:W-:Y:S02]  /*0660*/  ISETP.GE.AND P2, PT, R2, 0x18200, PT ;  /* 0x000182000200780c */ /* 0x000fe40003f46270 */
[----:B------:R1:W2:Y:S01]  /*0670*/  @P5 LDG.E.128 R4, desc[UR4][R22.64+-0x10000] ;  /* 0xff00000416045981 */ /* 0x0002a2000c1e1d00 */
[----:B------:R-:W-:Y:S02]  /*0680*/  LEA.HI.X R21, R21, UR9, R15, 0x2, P6 ;  /* 0x0000000915157c11 */ /* 0x000fe4000b0f140f */
[----:B------:R-:W-:-:S02]  /*0690*/  ISETP.GT.AND P6, PT, R16, 0x17f, !P2 ;  /* 0x0000017f1000780c */ /* 0x000fc400057c4270 */
[----:B------:R-:W-:Y:S02]  /*06a0*/  @P1 SEL R8, R12, R25, !P0 ;  /* 0x000000190c081207 */ /* 0x000fe40004000000 */
[----:B------:R-:W-:Y:S02]  /*06b0*/  @P1 SEL R9, R13, R26, !P0 ;  /* 0x0000001a0d091207 */ /* 0x000fe40004000000 */
[----:B------:R-:W-:Y:S02]  /*06c0*/  CS2R R12, SRZ ;  /* 0x00000000000c7805 */ /* 0x000fe4000001ff00 */
[----:B------:R-:W-:Y:S02]  /*06d0*/  @P1 SEL R10, R14, R27, !P0 ;  /* 0x0000001b0e0a1207 */ /* 0x000fe40004000000 */
[----:B------:R-:W-:Y:S02]  /*06e0*/  CS2R R14, SRZ ;  /* 0x00000000000e7805 */ /* 0x000fe4000001ff00 */
[----:B------:R-:W-:-:S02]  /*06f0*/  @P1 SEL R11, R17, R24, !P0 ;  /* 0x00000018110b1207 */ /* 0x000fc40004000000 */
[----:B------:R-:W-:Y:S02]  /*0700*/  ISETP.GE.AND P0, PT, R16, 0x100, PT ;  /* 0x000001001000780c */ /* 0x000fe40003f06270 */
[----:B------:R-:W3:Y:S01]  /*0710*/  @P6 LDG.E.128 R12, desc[UR4][R20.64+-0x18000] ;  /* 0xfe800004140c6981 */ /* 0x000ee2000c1e1d00 */
[----:B-1----:R-:W-:Y:S01]  /*0720*/  IMAD R22, R3, -0x6080, R2 ;  /* 0xffff9f8003167824 */ /* 0x002fe200078e0202 */
[----:B------:R-:W-:-:S03]  /*0730*/  ISETP.LT.AND P1, PT, R2, 0x18200, !P0 ;  /* 0x000182000200780c */ /* 0x000fc60004721270 */
[----:B------:R-:W-:Y:S01]  /*0740*/  IMAD R23, R3, 0x4000, R22 ;  /* 0x0000400003177824 */ /* 0x000fe200078e0216 */
[----:B------:R-:W-:Y:S01]  /*0750*/  CS2R R16, SRZ ;  /* 0x0000000000107805 */ /* 0x000fe2000001ff00 */
[----:B------:R-:W1:Y:S02]  /*0760*/  LDC.64 R2, c[0x0][0x228] ;  /* 0x00008a00ff027b82 */ /* 0x000e640000000a00 */
[----:B------:R-:W-:Y:S01]  /*0770*/  IMAD.WIDE R22, R23, 0x4, R18 ;  /* 0x0000000417167825 */ /* 0x000fe200078e0212 */
[----:B------:R-:W-:-:S06]  /*0780*/  CS2R R18, SRZ ;  /* 0x0000000000127805 */ /* 0x000fcc000001ff00 */
[----:B------:R-:W4:Y:S01]  /*0790*/  @P1 LDG.E.128 R16, desc[UR4][R22.64] ;  /* 0x0000000416101981 */ /* 0x000f22000c1e1d00 */
[----:B-1----:R-:W-:-:S05]  /*07a0*/  IMAD.WIDE R2, R0, 0x4, R2 ;  /* 0x0000000400027825 */ /* 0x002fca00078e0202 */
[----:B------:R1:W-:Y:S01]  /*07b0*/  @!P3 STG.E.128 desc[UR4][R2.64], R8 ;  /* 0x000000080200b986 */ /* 0x0003e2000c101d04 */
[----:B--2---:R-:W-:Y:S02]  /*07c0*/  SEL R4, R4, RZ, P5 ;  /* 0x000000ff04047207 */ /* 0x004fe40002800000 */
[----:B------:R-:W-:Y:S02]  /*07d0*/  SEL R5, R5, RZ, P5 ;  /* 0x000000ff05057207 */ /* 0x000fe40002800000 */
[----:B------:R-:W-:Y:S02]  /*07e0*/  SEL R6, R6, RZ, P5 ;  /* 0x000000ff06067207 */ /* 0x000fe40002800000 */
[----:B------:R-:W-:Y:S02]  /*07f0*/  SEL R7, R7, RZ, P5 ;  /* 0x000000ff07077207 */ /* 0x000fe40002800000 */
[----:B------:R-:W-:Y:S02]  /*0800*/  FSETP.GT.AND P5, PT, R4, RZ, PT ;  /* 0x000000ff0400720b */ /* 0x000fe40003fa4000 */
[----:B------:R-:W-:-:S02]  /*0810*/  FSETP.GT.AND P3, PT, R6, RZ, PT ;  /* 0x000000ff0600720b */ /* 0x000fc40003f64000 */
[----:B---3--:R-:W-:Y:S02]  /*0820*/  SEL R21, R12, RZ, P6 ;  /* 0x000000ff0c157207 */ /* 0x008fe40003000000 */
[----:B------:R-:W-:Y:S02]  /*0830*/  SEL R0, R13, RZ, P6 ;  /* 0x000000ff0d007207 */ /* 0x000fe40003000000 */
[----:B------:R-:W-:-:S05]  /*0840*/  SEL R13, R14, RZ, P6 ;  /* 0x000000ff0e0d7207 */ /* 0x000fca0003000000 */
[----:B------:R-:W-:Y:S01]  /*0850*/  @!P5 FMUL R4, R4, 0.10000000149011611938 ;  /* 0x3dcccccd0404d820 */ /* 0x000fe20000400000 */
[----:B------:R-:W-:Y:S02]  /*0860*/  SEL R12, R15, RZ, P6 ;  /* 0x000000ff0f0c7207 */ /* 0x000fe40003000000 */
[----:B------:R-:W-:Y:S02]  /*0870*/  FSETP.GT.AND P6, PT, R5, RZ, PT ;  /* 0x000000ff0500720b */ /* 0x000fe40003fc4000 */
[----:B------:R-:W-:Y:S01]  /*0880*/  FSETP.GT.AND P5, PT, R7, RZ, PT ;  /* 0x000000ff0700720b */ /* 0x000fe20003fa4000 */
[----:B------:R-:W-:Y:S01]  /*0890*/  @!P3 FMUL R6, R6, 0.10000000149011611938 ;  /* 0x3dcccccd0606b820 */ /* 0x000fe20000400000 */
[----:B----4-:R-:W-:-:S09]  /*08a0*/  SEL R16, R16, RZ, P1 ;  /* 0x000000ff10107207 */ /* 0x010fd20000800000 */
[----:B------:R-:W-:Y:S02]  /*08b0*/  @!P6 FMUL R5, R5, 0.10000000149011611938 ;  /* 0x3dcccccd0505e820 */ /* 0x000fe40000400000 */
[----:B------:R-:W-:Y:S01]  /*08c0*/  @!P5 FMUL R7, R7, 0.10000000149011611938 ;  /* 0x3dcccccd0707d820 */ /* 0x000fe20000400000 */
[----:B------:R-:W-:Y:S02]  /*08d0*/  SEL R17, R17, RZ, P1 ;  /* 0x000000ff11117207 */ /* 0x000fe40000800000 */
[----:B------:R-:W-:Y:S02]  /*08e0*/  SEL R18, R18, RZ, P1 ;  /* 0x000000ff12127207 */ /* 0x000fe40000800000 */
[----:B------:R-:W-:Y:S02]  /*08f0*/  SEL R19, R19, RZ, P1 ;  /* 0x000000ff13137207 */ /* 0x000fe40000800000 */
[----:B------:R-:W-:Y:S02]  /*0900*/  @P0 SEL R16, R4, R21, !P4 ;  /* 0x0000001504100207 */ /* 0x000fe40006000000 */
[----:B------:R-:W-:-:S02]  /*0910*/  @P0 SEL R17, R5, R0, !P4 ;  /* 0x0000000005110207 */ /* 0x000fc40006000000 */
[----:B------:R-:W-:Y:S02]  /*0920*/  @P0 SEL R18, R6, R13, !P4 ;  /* 0x0000000d06120207 */ /* 0x000fe40006000000 */
[----:B------:R-:W-:Y:S01]  /*0930*/  @P0 SEL R19, R7, R12, !P4 ;  /* 0x0000000c07130207 */ /* 0x000fe20006000000 */
[----:B-1----:R-:W-:Y:S06]  /*0940*/  @P2 EXIT ;  /* 0x000000000000294d */ /* 0x002fec0003800000 */
[----:B------:R-:W-:Y:S01]  /*0950*/  STG.E.128 desc[UR4][R2.64+0x800], R16 ;  /* 0x0008001002007986 */ /* 0x000fe2000c101d04 */
[----:B------:R-:W-:Y:S05]  /*0960*/  EXIT ;  /* 0x000000000000794d */ /* 0x000fea0003800000 */
.L_x_0:
[----:B------:R-:W-:-:S00]  /*0970*/  BRA `(.L_x_0) ;  /* 0xfffffffc00fc7947 */ /* 0x000fc0000383ffff */
[----:B------:R-:W-:-:S00]  /*0980*/  NOP ;  /* 0x0000000000007918 */ /* 0x000fc00000000000 */
[----:B------:R-:W-:-:S00]  /*0990*/  NOP ;  /* 0x0000000000007918 */ /* 0x000fc00000000000 */
[----:B------:R-:W-:-:S00]  /*09a0*/  NOP ;  /* 0x0000000000007918 */ /* 0x000fc00000000000 */
[----:B------:R-:W-:-:S00]  /*09b0*/  NOP ;  /* 0x0000000000007918 */ /* 0x000fc00000000000 */
[----:B------:R-:W-:-:S00]  /*09c0*/  NOP ;  /* 0x0000000000007918 */ /* 0x000fc00000000000 */
[----:B------:R-:W-:-:S00]  /*09d0*/  NOP ;  /* 0x0000000000007918 */ /* 0x000fc00000000000 */
[----:B------:R-:W-:-:S00]  /*09e0*/  NOP ;  /* 0x0000000000007918 */ /* 0x000fc00000000000 */
[----:B------:R-:W-:-:S00]  /*09f0*/  NOP ;  /* 0x0000000000007918 */ /* 0x000fc00000000000 */
.L_x_1:


//--------------------- .nv.constant0.triton_poi_fused_cat_10 --------------------------
	.section	.nv.constant0.triton_poi_fused_cat_10,"a",@progbits
	.sectionflags	@""
	.align	4
.nv.constant0.triton_poi_fused_cat_10:
	.zero		564
